//
// Generated by NVIDIA NVVM Compiler
//
// Compiler Build ID: CL-36424714
// Cuda compilation tools, release 13.0, V13.0.88
// Based on NVVM 20.0.0
//

.version 9.0
.target sm_100
.address_size 64

	// .globl	_Z6kernelPiS_S_iii

.visible .entry _Z6kernelPiS_S_iii(
	.param .u64 .ptr .align 1 _Z6kernelPiS_S_iii_param_0,
	.param .u64 .ptr .align 1 _Z6kernelPiS_S_iii_param_1,
	.param .u64 .ptr .align 1 _Z6kernelPiS_S_iii_param_2,
	.param .u32 _Z6kernelPiS_S_iii_param_3,
	.param .u32 _Z6kernelPiS_S_iii_param_4,
	.param .u32 _Z6kernelPiS_S_iii_param_5
)
{
	.reg .pred 	%p<13>;
	.reg .b32 	%r<109>;
	.reg .b64 	%rd<53>;

	ld.param.u64 	%rd7, [_Z6kernelPiS_S_iii_param_0];
	ld.param.u64 	%rd8, [_Z6kernelPiS_S_iii_param_1];
	ld.param.u64 	%rd6, [_Z6kernelPiS_S_iii_param_2];
	ld.param.u32 	%r32, [_Z6kernelPiS_S_iii_param_3];
	ld.param.u32 	%r30, [_Z6kernelPiS_S_iii_param_4];
	ld.param.u32 	%r31, [_Z6kernelPiS_S_iii_param_5];
	cvta.to.global.u64 	%rd1, %rd8;
	cvta.to.global.u64 	%rd2, %rd7;
	mov.u32 	%r34, %ctaid.y;
	mov.u32 	%r35, %ntid.y;
	mov.u32 	%r36, %tid.y;
	mad.lo.s32 	%r37, %r34, %r35, %r36;
	mov.u32 	%r38, %ctaid.x;
	mov.u32 	%r39, %ntid.x;
	mov.u32 	%r40, %tid.x;
	mad.lo.s32 	%r2, %r38, %r39, %r40;
	setp.ge.s32 	%p1, %r2, %r31;
	setp.ge.s32 	%p2, %r37, %r32;
	or.pred  	%p3, %p1, %p2;
	@%p3 bra 	$L__BB0_14;
	setp.lt.s32 	%p4, %r30, 1;
	mov.b32 	%r108, 0;
	@%p4 bra 	$L__BB0_13;
	mul.lo.s32 	%r3, %r30, %r37;
	and.b32  	%r4, %r30, 7;
	setp.lt.u32 	%p5, %r30, 8;
	mov.b32 	%r103, 0;
	mov.u32 	%r108, %r103;
	@%p5 bra 	$L__BB0_5;
	and.b32  	%r103, %r30, 2147483640;
	neg.s32 	%r97, %r103;
	shl.b32 	%r7, %r31, 3;
	mul.wide.u32 	%rd9, %r3, 4;
	add.s64 	%rd10, %rd9, %rd2;
	add.s64 	%rd52, %rd10, 16;
	mov.b32 	%r108, 0;
	mul.wide.s32 	%rd13, %r31, 4;
	mov.u32 	%r96, %r2;
$L__BB0_4:
	.pragma "nounroll";
	ld.global.u32 	%r45, [%rd52+-16];
	mul.wide.s32 	%rd11, %r96, 4;
	add.s64 	%rd12, %rd1, %rd11;
	ld.global.u32 	%r46, [%rd12];
	mad.lo.s32 	%r47, %r46, %r45, %r108;
	ld.global.u32 	%r48, [%rd52+-12];
	add.s64 	%rd14, %rd12, %rd13;
	ld.global.u32 	%r49, [%rd14];
	mad.lo.s32 	%r50, %r49, %r48, %r47;
	ld.global.u32 	%r51, [%rd52+-8];
	add.s64 	%rd15, %rd14, %rd13;
	ld.global.u32 	%r52, [%rd15];
	mad.lo.s32 	%r53, %r52, %r51, %r50;
	ld.global.u32 	%r54, [%rd52+-4];
	add.s64 	%rd16, %rd15, %rd13;
	ld.global.u32 	%r55, [%rd16];
	mad.lo.s32 	%r56, %r55, %r54, %r53;
	ld.global.u32 	%r57, [%rd52];
	add.s64 	%rd17, %rd16, %rd13;
	ld.global.u32 	%r58, [%rd17];
	mad.lo.s32 	%r59, %r58, %r57, %r56;
	ld.global.u32 	%r60, [%rd52+4];
	add.s64 	%rd18, %rd17, %rd13;
	ld.global.u32 	%r61, [%rd18];
	mad.lo.s32 	%r62, %r61, %r60, %r59;
	ld.global.u32 	%r63, [%rd52+8];
	add.s64 	%rd19, %rd18, %rd13;
	ld.global.u32 	%r64, [%rd19];
	mad.lo.s32 	%r65, %r64, %r63, %r62;
	ld.global.u32 	%r66, [%rd52+12];
	add.s64 	%rd20, %rd19, %rd13;
	ld.global.u32 	%r67, [%rd20];
	mad.lo.s32 	%r108, %r67, %r66, %r65;
	add.s32 	%r97, %r97, 8;
	add.s32 	%r96, %r96, %r7;
	add.s64 	%rd52, %rd52, 32;
	setp.ne.s32 	%p6, %r97, 0;
	@%p6 bra 	$L__BB0_4;
$L__BB0_5:
	setp.eq.s32 	%p7, %r4, 0;
	@%p7 bra 	$L__BB0_13;
	and.b32  	%r17, %r30, 3;
	setp.lt.u32 	%p8, %r4, 4;
	@%p8 bra 	$L__BB0_8;
	add.s32 	%r69, %r103, %r3;
	mul.wide.u32 	%rd21, %r69, 4;
	add.s64 	%rd22, %rd2, %rd21;
	ld.global.u32 	%r70, [%rd22];
	mad.lo.s32 	%r71, %r103, %r31, %r2;
	mul.wide.s32 	%rd23, %r71, 4;
	add.s64 	%rd24, %rd1, %rd23;
	ld.global.u32 	%r72, [%rd24];
	mad.lo.s32 	%r73, %r72, %r70, %r108;
	cvt.u64.u32 	%rd25, %r3;
	cvt.u64.u32 	%rd26, %r103;
	add.s64 	%rd27, %rd26, %rd25;
	shl.b64 	%rd28, %rd27, 2;
	add.s64 	%rd29, %rd2, %rd28;
	ld.global.u32 	%r74, [%rd29+4];
	mul.wide.s32 	%rd30, %r31, 4;
	add.s64 	%rd31, %rd24, %rd30;
	ld.global.u32 	%r75, [%rd31];
	mad.lo.s32 	%r76, %r75, %r74, %r73;
	ld.global.u32 	%r77, [%rd29+8];
	add.s64 	%rd32, %rd31, %rd30;
	ld.global.u32 	%r78, [%rd32];
	mad.lo.s32 	%r79, %r78, %r77, %r76;
	ld.global.u32 	%r80, [%rd29+12];
	add.s64 	%rd33, %rd32, %rd30;
	ld.global.u32 	%r81, [%rd33];
	mad.lo.s32 	%r108, %r81, %r80, %r79;
	add.s32 	%r103, %r103, 4;
$L__BB0_8:
	setp.eq.s32 	%p9, %r17, 0;
	@%p9 bra 	$L__BB0_13;
	setp.eq.s32 	%p10, %r17, 1;
	@%p10 bra 	$L__BB0_11;
	add.s32 	%r83, %r103, %r3;
	mul.wide.u32 	%rd34, %r83, 4;
	add.s64 	%rd35, %rd2, %rd34;
	ld.global.u32 	%r84, [%rd35];
	mad.lo.s32 	%r85, %r103, %r31, %r2;
	mul.wide.s32 	%rd36, %r85, 4;
	add.s64 	%rd37, %rd1, %rd36;
	ld.global.u32 	%r86, [%rd37];
	mad.lo.s32 	%r87, %r86, %r84, %r108;
	cvt.u64.u32 	%rd38, %r3;
	cvt.u64.u32 	%rd39, %r103;
	add.s64 	%rd40, %rd39, %rd38;
	shl.b64 	%rd41, %rd40, 2;
	add.s64 	%rd42, %rd2, %rd41;
	ld.global.u32 	%r88, [%rd42+4];
	mul.wide.s32 	%rd43, %r31, 4;
	add.s64 	%rd44, %rd37, %rd43;
	ld.global.u32 	%r89, [%rd44];
	mad.lo.s32 	%r108, %r89, %r88, %r87;
	add.s32 	%r103, %r103, 2;
$L__BB0_11:
	and.b32  	%r90, %r30, 1;
	setp.eq.b32 	%p11, %r90, 1;
	not.pred 	%p12, %p11;
	@%p12 bra 	$L__BB0_13;
	add.s32 	%r91, %r103, %r3;
	mul.wide.u32 	%rd45, %r91, 4;
	add.s64 	%rd46, %rd2, %rd45;
	ld.global.u32 	%r92, [%rd46];
	mad.lo.s32 	%r93, %r103, %r31, %r2;
	mul.wide.s32 	%rd47, %r93, 4;
	add.s64 	%rd48, %rd1, %rd47;
	ld.global.u32 	%r94, [%rd48];
	mad.lo.s32 	%r108, %r94, %r92, %r108;
$L__BB0_13:
	mad.lo.s32 	%r95, %r31, %r37, %r2;
	cvta.to.global.u64 	%rd49, %rd6;
	mul.wide.s32 	%rd50, %r95, 4;
	add.s64 	%rd51, %rd49, %rd50;
	st.global.u32 	[%rd51], %r108;
$L__BB0_14:
	ret;

}


// ===== COMPILED SASS (sm_100) =====

	.target	sm_100

	.elftype	@"ET_EXEC"


//--------------------- .note.nv.tkinfo           --------------------------
	.section	.note.nv.tkinfo,"",@"SHT_NOTE"
	.sectionflags	@"SHF_NOTE_NV_TKINFO"
	.tkinfo
        /*0018*/ 	.word	0x00000002
        /*0030*/ 	.string	""
        /*0030*/ 	.string	"ptxas"
        /*0030*/ 	.string	"Cuda compilation tools, release 13.0, V13.0.88"
        /*0030*/ 	.string	"Build cuda_13.0.r13.0/compiler.36424714_0"
        /*0030*/ 	.string	"-arch sm_100 -m 64 "



//--------------------- .note.nv.cuinfo           --------------------------
	.section	.note.nv.cuinfo,"",@"SHT_NOTE"
	.sectionflags	@"SHF_NOTE_NV_CUINFO"
        /*0018*/ 	.short	0x0002
        /*001a*/ 	.short	0x0064
        /*001c*/ 	.short	0x0082
	.zero		2


//--------------------- .nv.info                  --------------------------
	.section	.nv.info,"",@"SHT_CUDA_INFO"
	.align	4


	//----- nvinfo : EIATTR_REGCOUNT
	.align		4
        /*0000*/ 	.byte	0x04, 0x2f
        /*0002*/ 	.short	(.L_1 - .L_0)
	.align		4
.L_0:
        /*0004*/ 	.word	index@(_Z6kernelPiS_S_iii)
        /*0008*/ 	.word	0x00000020


	//----- nvinfo : EIATTR_FRAME_SIZE
	.align		4
.L_1:
        /*000c*/ 	.byte	0x04, 0x11
        /*000e*/ 	.short	(.L_3 - .L_2)
	.align		4
.L_2:
        /*0010*/ 	.word	index@(_Z6kernelPiS_S_iii)
        /*0014*/ 	.word	0x00000000


	//----- nvinfo : EIATTR_MIN_STACK_SIZE
	.align		4
.L_3:
        /*0018*/ 	.byte	0x04, 0x12
        /*001a*/ 	.short	(.L_5 - .L_4)
	.align		4
.L_4:
        /*001c*/ 	.word	index@(_Z6kernelPiS_S_iii)
        /*0020*/ 	.word	0x00000000
.L_5:


//--------------------- .nv.compat                --------------------------
	.section	.nv.compat,"",@"SHT_CUDA_COMPAT_INFO"
	.align	4
        /*0000*/ 	.byte	0x02, 0x09, 0x00, 0x00, 0x02, 0x02, 0x01, 0x00, 0x02, 0x05, 0x05, 0x00, 0x03, 0x07, 0x01, 0x01
        /*0010*/ 	.byte	0x02, 0x03, 0x00, 0x00, 0x02, 0x06, 0x01, 0x00, 0x04, 0x0b, 0x08, 0x00, 0x09, 0x00, 0x00, 0x00
        /*0020*/ 	.byte	0x00, 0x00, 0x00, 0x00


//--------------------- .nv.info._Z6kernelPiS_S_iii --------------------------
	.section	.nv.info._Z6kernelPiS_S_iii,"",@"SHT_CUDA_INFO"
	.sectionflags	@""
	.align	4


	//----- nvinfo : EIATTR_CUDA_API_VERSION
	.align		4
        /*0000*/ 	.byte	0x04, 0x37
        /*0002*/ 	.short	(.L_7 - .L_6)
.L_6:
        /*0004*/ 	.word	0x00000082


	//----- nvinfo : EIATTR_KPARAM_INFO
	.align		4
.L_7:
        /*0008*/ 	.byte	0x04, 0x17
        /*000a*/ 	.short	(.L_9 - .L_8)
.L_8:
        /*000c*/ 	.word	0x00000000
        /*0010*/ 	.short	0x0005
        /*0012*/ 	.short	0x0020
        /*0014*/ 	.byte	0x00, 0xf0, 0x11, 0x00


	//----- nvinfo : EIATTR_KPARAM_INFO
	.align		4
.L_9:
        /*0018*/ 	.byte	0x04, 0x17
        /*001a*/ 	.short	(.L_11 - .L_10)
.L_10:
        /*001c*/ 	.word	0x00000000
        /*0020*/ 	.short	0x0004
        /*0022*/ 	.short	0x001c
        /*0024*/ 	.byte	0x00, 0xf0, 0x11, 0x00


	//----- nvinfo : EIATTR_KPARAM_INFO
	.align		4
.L_11:
        /*0028*/ 	.byte	0x04, 0x17
        /*002a*/ 	.short	(.L_13 - .L_12)
.L_12:
        /*002c*/ 	.word	0x00000000
        /*0030*/ 	.short	0x0003
        /*0032*/ 	.short	0x0018
        /*0034*/ 	.byte	0x00, 0xf0, 0x11, 0x00


	//----- nvinfo : EIATTR_KPARAM_INFO
	.align		4
.L_13:
        /*0038*/ 	.byte	0x04, 0x17
        /*003a*/ 	.short	(.L_15 - .L_14)
.L_14:
        /*003c*/ 	.word	0x00000000
        /*0040*/ 	.short	0x0002
        /*0042*/ 	.short	0x0010
        /*0044*/ 	.byte	0x00, 0xf5, 0x21, 0x00


	//----- nvinfo : EIATTR_KPARAM_INFO
	.align		4
.L_15:
        /*0048*/ 	.byte	0x04, 0x17
        /*004a*/ 	.short	(.L_17 - .L_16)
.L_16:
        /*004c*/ 	.word	0x00000000
        /*0050*/ 	.short	0x0001
        /*0052*/ 	.short	0x0008
        /*0054*/ 	.byte	0x00, 0xf5, 0x21, 0x00


	//----- nvinfo : EIATTR_KPARAM_INFO
	.align		4
.L_17:
        /*0058*/ 	.byte	0x04, 0x17
        /*005a*/ 	.short	(.L_19 - .L_18)
.L_18:
        /*005c*/ 	.word	0x00000000
        /*0060*/ 	.short	0x0000
        /*0062*/ 	.short	0x0000
        /*0064*/ 	.byte	0x00, 0xf5, 0x21, 0x00


	//----- nvinfo : EIATTR_SPARSE_MMA_MASK
	.align		4
.L_19:
        /*0068*/ 	.byte	0x03, 0x50
        /*006a*/ 	.short	0x0000


	//----- nvinfo : EIATTR_MAXREG_COUNT
	.align		4
        /*006c*/ 	.byte	0x03, 0x1b
        /*006e*/ 	.short	0x00ff


	//----- nvinfo : EIATTR_MERCURY_ISA_VERSION
	.align		4
        /*0070*/ 	.byte	0x03, 0x5f
        /*0072*/ 	.short	0x0101


	//----- nvinfo : EIATTR_VRC_CTA_INIT_COUNT
	.align		4
        /*0074*/ 	.byte	0x02, 0x4a
	.zero		1
	.zero		1


	//----- nvinfo : EIATTR_EXIT_INSTR_OFFSETS
	.align		4
        /*0078*/ 	.byte	0x04, 0x1c
        /*007a*/ 	.short	(.L_21 - .L_20)


	//   ....[0]....
.L_20:
        /*007c*/ 	.word	0x000000d0


	//   ....[1]....
        /*0080*/ 	.word	0x000008e0


	//----- nvinfo : EIATTR_CBANK_PARAM_SIZE
	.align		4
.L_21:
        /*0084*/ 	.byte	0x03, 0x19
        /*0086*/ 	.short	0x0024


	//----- nvinfo : EIATTR_PARAM_CBANK
	.align		4
        /*0088*/ 	.byte	0x04, 0x0a
        /*008a*/ 	.short	(.L_23 - .L_22)
	.align		4
.L_22:
        /*008c*/ 	.word	index@(.nv.constant0._Z6kernelPiS_S_iii)
        /*0090*/ 	.short	0x0380
        /*0092*/ 	.short	0x0024


	//----- nvinfo : EIATTR_SW_WAR
	.align		4
.L_23:
        /*0094*/ 	.byte	0x04, 0x36
        /*0096*/ 	.short	(.L_25 - .L_24)
.L_24:
        /*0098*/ 	.word	0x00000008
.L_25:


//--------------------- .nv.callgraph             --------------------------
	.section	.nv.callgraph,"",@"SHT_CUDA_CALLGRAPH"
	.align	4
	.sectionentsize	8
	.align		4
        /*0000*/ 	.word	0x00000000
	.align		4
        /*0004*/ 	.word	0xffffffff
	.align		4
        /*0008*/ 	.word	0x00000000
	.align		4
        /*000c*/ 	.word	0xfffffffe
	.align		4
        /*0010*/ 	.word	0x00000000
	.align		4
        /*0014*/ 	.word	0xfffffffd
	.align		4
        /*0018*/ 	.word	0x00000000
	.align		4
        /*001c*/ 	.word	0xfffffffc


//--------------------- .text._Z6kernelPiS_S_iii  --------------------------
	.section	.text._Z6kernelPiS_S_iii,"ax",@progbits
	.align	128
        .global         _Z6kernelPiS_S_iii
        .type           _Z6kernelPiS_S_iii,@function
        .size           _Z6kernelPiS_S_iii,(.L_x_5 - _Z6kernelPiS_S_iii)
        .other          _Z6kernelPiS_S_iii,@"STO_CUDA_ENTRY STV_DEFAULT"
_Z6kernelPiS_S_iii:
.text._Z6kernelPiS_S_iii:
[----:B------:R-:W-:Y:S01]  /*0000*/  LDC R1, c[0x0][0x37c] ;  /* 0x0000df00ff017b82 */ /* 0x000fe20000000800 */
[----:B------:R-:W0:Y:S07]  /*0010*/  S2R R3, SR_TID.Y ;  /* 0x0000000000037919 */ /* 0x000e2e0000002200 */
[----:B------:R-:W0:Y:S01]  /*0020*/  S2UR UR4, SR_CTAID.Y ;  /* 0x00000000000479c3 */ /* 0x000e220000002600 */
[----:B------:R-:W1:Y:S01]  /*0030*/  LDCU UR6, c[0x0][0x398] ;  /* 0x00007300ff0677ac */ /* 0x000e620008000800 */
[----:B------:R-:W2:Y:S06]  /*0040*/  S2R R5, SR_TID.X ;  /* 0x0000000000057919 */ /* 0x000eac0000002100 */
[----:B------:R-:W0:Y:S08]  /*0050*/  LDC R0, c[0x0][0x364] ;  /* 0x0000d900ff007b82 */ /* 0x000e300000000800 */
[----:B------:R-:W2:Y:S08]  /*0060*/  S2UR UR5, SR_CTAID.X ;  /* 0x00000000000579c3 */ /* 0x000eb00000002500 */
[----:B------:R-:W2:Y:S08]  /*0070*/  LDC R16, c[0x0][0x360] ;  /* 0x0000d800ff107b82 */ /* 0x000eb00000000800 */
[----:B------:R-:W3:Y:S01]  /*0080*/  LDC R17, c[0x0][0x3a0] ;  /* 0x0000e800ff117b82 */ /* 0x000ee20000000800 */
[----:B0-----:R-:W-:-:S05]  /*0090*/  IMAD R0, R0, UR4, R3 ;  /* 0x0000000400007c24 */ /* 0x001fca000f8e0203 */
[----:B-1----:R-:W-:Y:S01]  /*00a0*/  ISETP.GE.AND P0, PT, R0, UR6, PT ;  /* 0x0000000600007c0c */ /* 0x002fe2000bf06270 */
[----:B--2---:R-:W-:-:S05]  /*00b0*/  IMAD R16, R16, UR5, R5 ;  /* 0x0000000510107c24 */ /* 0x004fca000f8e0205 */
[----:B---3--:R-:W-:-:S13]  /*00c0*/  ISETP.GE.OR P0, PT, R16, R17, P0 ;  /* 0x000000111000720c */ /* 0x008fda0000706670 */
[----:B------:R-:W-:Y:S05]  /*00d0*/  @P0 EXIT ;  /* 0x000000000000094d */ /* 0x000fea0003800000 */
[----:B------:R-:W0:Y:S01]  /*00e0*/  LDC R19, c[0x0][0x39c] ;  /* 0x0000e700ff137b82 */ /* 0x000e220000000800 */
[----:B------:R-:W1:Y:S01]  /*00f0*/  LDCU.64 UR4, c[0x0][0x358] ;  /* 0x00006b00ff0477ac */ /* 0x000e620008000a00 */
[----:B------:R-:W-:Y:S01]  /*0100*/  HFMA2 R24, -RZ, RZ, 0, 0 ;  /* 0x00000000ff187431 */ /* 0x000fe200000001ff */
[----:B0-----:R-:W-:-:S13]  /*0110*/  ISETP.GE.AND P0, PT, R19, 0x1, PT ;  /* 0x000000011300780c */ /* 0x001fda0003f06270 */
[----:B-1----:R-:W-:Y:S05]  /*0120*/  @!P0 BRA `(.L_x_0) ;  /* 0x0000000400dc8947 */ /* 0x002fea0003800000 */
[C---:B------:R-:W-:Y:S01]  /*0130*/  ISETP.GE.U32.AND P1, PT, R19.reuse, 0x8, PT ;  /* 0x000000081300780c */ /* 0x040fe20003f26070 */
[----:B------:R-:W-:Y:S01]  /*0140*/  IMAD R20, R0, R19, RZ ;  /* 0x0000001300147224 */ /* 0x000fe200078e02ff */
[----:B------:R-:W-:Y:S02]  /*0150*/  LOP3.LUT R27, R19, 0x7, RZ, 0xc0, !PT ;  /* 0x00000007131b7812 */ /* 0x000fe400078ec0ff */
[----:B------:R-:W-:Y:S02]  /*0160*/  MOV R21, RZ ;  /* 0x000000ff00157202 */ /* 0x000fe40000000f00 */
[----:B------:R-:W-:Y:S02]  /*0170*/  ISETP.NE.AND P0, PT, R27, RZ, PT ;  /* 0x000000ff1b00720c */ /* 0x000fe40003f05270 */
[----:B------:R-:W-:-:S05]  /*0180*/  MOV R24, RZ ;  /* 0x000000ff00187202 */ /* 0x000fca0000000f00 */
[----:B------:R-:W-:Y:S06]  /*0190*/  @!P1 BRA `(.L_x_1) ;  /* 0x0000000000c09947 */ /* 0x000fec0003800000 */
[----:B------:R-:W0:Y:S01]  /*01a0*/  LDC.64 R2, c[0x0][0x380] ;  /* 0x0000e000ff027b82 */ /* 0x000e220000000a00 */
[----:B------:R-:W-:Y:S02]  /*01b0*/  LOP3.LUT R21, R19, 0x7ffffff8, RZ, 0xc0, !PT ;  /* 0x7ffffff813157812 */ /* 0x000fe400078ec0ff */
[----:B------:R-:W-:Y:S02]  /*01c0*/  MOV R24, RZ ;  /* 0x000000ff00187202 */ /* 0x000fe40000000f00 */
[----:B------:R-:W-:Y:S02]  /*01d0*/  MOV R18, R16 ;  /* 0x0000001000127202 */ /* 0x000fe40000000f00 */
[----:B------:R-:W-:Y:S01]  /*01e0*/  IADD3 R22, PT, PT, -R21, RZ, RZ ;  /* 0x000000ff15167210 */ /* 0x000fe20007ffe1ff */
[----:B0-----:R-:W-:-:S03]  /*01f0*/  IMAD.WIDE.U32 R2, R20, 0x4, R2 ;  /* 0x0000000414027825 */ /* 0x001fc600078e0002 */
[----:B------:R-:W-:-:S04]  /*0200*/  IADD3 R4, P1, PT, R2, 0x10, RZ ;  /* 0x0000001002047810 */ /* 0x000fc80007f3e0ff */
[----:B------:R-:W-:-:S09]  /*0210*/  IADD3.X R3, PT, PT, RZ, R3, RZ, P1, !PT ;  /* 0x00000003ff037210 */ /* 0x000fd20000ffe4ff */
.L_x_2:
[----:B------:R-:W0:Y:S01]  /*0220*/  LDC.64 R14, c[0x0][0x388] ;  /* 0x0000e200ff0e7b82 */ /* 0x000e220000000a00 */
[----:B------:R-:W-:-:S05]  /*0230*/  MOV R2, R4 ;  /* 0x0000000400027202 */ /* 0x000fca0000000f00 */
[----:B------:R-:W2:Y:S04]  /*0240*/  LDG.E R25, desc[UR4][R2.64+-0x10] ;  /* 0xfffff00402197981 */ /* 0x000ea8000c1e1900 */
[----:B------:R-:W3:Y:S04]  /*0250*/  LDG.E R23, desc[UR4][R2.64+-0xc] ;  /* 0xfffff40402177981 */ /* 0x000ee8000c1e1900 */
[----:B------:R-:W4:Y:S04]  /*0260*/  LDG.E R29, desc[UR4][R2.64+-0x8] ;  /* 0xfffff804021d7981 */ /* 0x000f28000c1e1900 */
[----:B------:R-:W5:Y:S01]  /*0270*/  LDG.E R28, desc[UR4][R2.64+-0x4] ;  /* 0xfffffc04021c7981 */ /* 0x000f62000c1e1900 */
[----:B0-----:R-:W-:-:S05]  /*0280*/  IMAD.WIDE R14, R18, 0x4, R14 ;  /* 0x00000004120e7825 */ /* 0x001fca00078e020e */
[----:B------:R0:W2:Y:S01]  /*0290*/  LDG.E R26, desc[UR4][R14.64] ;  /* 0x000000040e1a7981 */ /* 0x0000a2000c1e1900 */
[----:B------:R-:W-:-:S04]  /*02a0*/  IMAD.WIDE R12, R17, 0x4, R14 ;  /* 0x00000004110c7825 */ /* 0x000fc800078e020e */
[C---:B------:R-:W-:Y:S02]  /*02b0*/  IMAD.WIDE R4, R17.reuse, 0x4, R12 ;  /* 0x0000000411047825 */ /* 0x040fe400078e020c */
[----:B------:R-:W3:Y:S02]  /*02c0*/  LDG.E R12, desc[UR4][R12.64] ;  /* 0x000000040c0c7981 */ /* 0x000ee4000c1e1900 */
[C---:B------:R-:W-:Y:S02]  /*02d0*/  IMAD.WIDE R8, R17.reuse, 0x4, R4 ;  /* 0x0000000411087825 */ /* 0x040fe400078e0204 */
[----:B------:R-:W4:Y:S02]  /*02e0*/  LDG.E R4, desc[UR4][R4.64] ;  /* 0x0000000404047981 */ /* 0x000f24000c1e1900 */
[C---:B------:R-:W-:Y:S02]  /*02f0*/  IMAD.WIDE R6, R17.reuse, 0x4, R8 ;  /* 0x0000000411067825 */ /* 0x040fe400078e0208 */
[----:B------:R-:W5:Y:S02]  /*0300*/  LDG.E R8, desc[UR4][R8.64] ;  /* 0x0000000408087981 */ /* 0x000f64000c1e1900 */
[----:B------:R-:W-:-:S02]  /*0310*/  IMAD.WIDE R10, R17, 0x4, R6 ;  /* 0x00000004110a7825 */ /* 0x000fc400078e0206 */
[----:B------:R-:W5:Y:S04]  /*0320*/  LDG.E R5, desc[UR4][R2.64] ;  /* 0x0000000402057981 */ /* 0x000f68000c1e1900 */
[----:B------:R-:W5:Y:S01]  /*0330*/  LDG.E R6, desc[UR4][R6.64] ;  /* 0x0000000406067981 */ /* 0x000f62000c1e1900 */
[----:B0-----:R-:W-:-:S03]  /*0340*/  IMAD.WIDE R14, R17, 0x4, R10 ;  /* 0x00000004110e7825 */ /* 0x001fc600078e020a */
[----:B------:R-:W5:Y:S04]  /*0350*/  LDG.E R10, desc[UR4][R10.64] ;  /* 0x000000040a0a7981 */ /* 0x000f68000c1e1900 */
[----:B------:R-:W5:Y:S04]  /*0360*/  LDG.E R13, desc[UR4][R14.64] ;  /* 0x000000040e0d7981 */ /* 0x000f68000c1e1900 */
[----:B------:R-:W5:Y:S04]  /*0370*/  LDG.E R7, desc[UR4][R2.64+0x4] ;  /* 0x0000040402077981 */ /* 0x000f68000c1e1900 */
[----:B------:R-:W5:Y:S01]  /*0380*/  LDG.E R9, desc[UR4][R2.64+0xc] ;  /* 0x00000c0402097981 */ /* 0x000f62000c1e1900 */
[----:B--2---:R-:W-:-:S02]  /*0390*/  IMAD R26, R25, R26, R24 ;  /* 0x0000001a191a7224 */ /* 0x004fc400078e0218 */
[----:B------:R-:W-:Y:S02]  /*03a0*/  IMAD.WIDE R24, R17, 0x4, R14 ;  /* 0x0000000411187825 */ /* 0x000fe400078e020e */
[----:B------:R0:W2:Y:S04]  /*03b0*/  LDG.E R14, desc[UR4][R2.64+0x8] ;  /* 0x00000804020e7981 */ /* 0x0000a8000c1e1900 */
[----:B------:R-:W2:Y:S01]  /*03c0*/  LDG.E R24, desc[UR4][R24.64] ;  /* 0x0000000418187981 */ /* 0x000ea2000c1e1900 */
[----:B---3--:R-:W-:Y:S01]  /*03d0*/  IMAD R12, R23, R12, R26 ;  /* 0x0000000c170c7224 */ /* 0x008fe200078e021a */
[----:B------:R-:W-:-:S03]  /*03e0*/  IADD3 R22, PT, PT, R22, 0x8, RZ ;  /* 0x0000000816167810 */ /* 0x000fc60007ffe0ff */
[----:B----4-:R-:W-:Y:S01]  /*03f0*/  IMAD R29, R29, R4, R12 ;  /* 0x000000041d1d7224 */ /* 0x010fe200078e020c */
[----:B------:R-:W-:-:S03]  /*0400*/  ISETP.NE.AND P1, PT, R22, RZ, PT ;  /* 0x000000ff1600720c */ /* 0x000fc60003f25270 */
[----:B-----5:R-:W-:Y:S01]  /*0410*/  IMAD R8, R28, R8, R29 ;  /* 0x000000081c087224 */ /* 0x020fe200078e021d */
[----:B------:R-:W-:-:S03]  /*0420*/  IADD3 R4, P2, PT, R2, 0x20, RZ ;  /* 0x0000002002047810 */ /* 0x000fc60007f5e0ff */
[----:B------:R-:W-:Y:S01]  /*0430*/  IMAD R5, R5, R6, R8 ;  /* 0x0000000605057224 */ /* 0x000fe200078e0208 */
[----:B0-----:R-:W-:Y:S02]  /*0440*/  IADD3.X R3, PT, PT, RZ, R3, RZ, P2, !PT ;  /* 0x00000003ff037210 */ /* 0x001fe400017fe4ff */
[----:B------:R-:W-:Y:S01]  /*0450*/  LEA R18, R17, R18, 0x3 ;  /* 0x0000001211127211 */ /* 0x000fe200078e18ff */
[----:B------:R-:W-:-:S04]  /*0460*/  IMAD R5, R7, R10, R5 ;  /* 0x0000000a07057224 */ /* 0x000fc800078e0205 */
[----:B--2---:R-:W-:-:S04]  /*0470*/  IMAD R5, R14, R13, R5 ;  /* 0x0000000d0e057224 */ /* 0x004fc800078e0205 */
[----:B------:R-:W-:Y:S01]  /*0480*/  IMAD R24, R9, R24, R5 ;  /* 0x0000001809187224 */ /* 0x000fe200078e0205 */
[----:B------:R-:W-:Y:S06]  /*0490*/  @P1 BRA `(.L_x_2) ;  /* 0xfffffffc00601947 */ /* 0x000fec000383ffff */
.L_x_1:
[----:B------:R-:W-:Y:S05]  /*04a0*/  @!P0 BRA `(.L_x_0) ;  /* 0x0000000000fc8947 */ /* 0x000fea0003800000 */
[----:B------:R-:W-:Y:S02]  /*04b0*/  ISETP.GE.U32.AND P1, PT, R27, 0x4, PT ;  /* 0x000000041b00780c */ /* 0x000fe40003f26070 */
[----:B------:R-:W-:-:S04]  /*04c0*/  LOP3.LUT R14, R19, 0x3, RZ, 0xc0, !PT ;  /* 0x00000003130e7812 */ /* 0x000fc800078ec0ff */
[----:B------:R-:W-:-:S07]  /*04d0*/  ISETP.NE.AND P0, PT, R14, RZ, PT ;  /* 0x000000ff0e00720c */ /* 0x000fce0003f05270 */
[----:B------:R-:W-:Y:S06]  /*04e0*/  @!P1 BRA `(.L_x_3) ;  /* 0x00000000006c9947 */ /* 0x000fec0003800000 */
[----:B------:R-:W0:Y:S01]  /*04f0*/  LDC.64 R4, c[0x0][0x388] ;  /* 0x0000e200ff047b82 */ /* 0x000e220000000a00 */
[----:B------:R-:W1:Y:S01]  /*0500*/  LDCU.64 UR6, c[0x0][0x380] ;  /* 0x00007000ff0677ac */ /* 0x000e620008000a00 */
[----:B------:R-:W-:Y:S01]  /*0510*/  IMAD R7, R21, R17, R16 ;  /* 0x0000001115077224 */ /* 0x000fe200078e0210 */
[CC--:B------:R-:W-:Y:S02]  /*0520*/  IADD3 R3, PT, PT, R20.reuse, R21.reuse, RZ ;  /* 0x0000001514037210 */ /* 0x0c0fe40007ffe0ff */
[----:B------:R-:W-:-:S03]  /*0530*/  IADD3 R8, P1, PT, R20, R21, RZ ;  /* 0x0000001514087210 */ /* 0x000fc60007f3e0ff */
[----:B------:R-:W2:Y:S01]  /*0540*/  LDC.64 R12, c[0x0][0x380] ;  /* 0x0000e000ff0c7b82 */ /* 0x000ea20000000a00 */
[----:B0-----:R-:W-:-:S04]  /*0550*/  IMAD.WIDE R4, R7, 0x4, R4 ;  /* 0x0000000407047825 */ /* 0x001fc800078e0204 */
[----:B------:R-:W-:Y:S02]  /*0560*/  IMAD.WIDE R6, R17, 0x4, R4 ;  /* 0x0000000411067825 */ /* 0x000fe400078e0204 */
[----:B------:R-:W3:Y:S02]  /*0570*/  LDG.E R4, desc[UR4][R4.64] ;  /* 0x0000000404047981 */ /* 0x000ee4000c1e1900 */
[----:B--2---:R-:W-:Y:S01]  /*0580*/  IMAD.WIDE.U32 R12, R3, 0x4, R12 ;  /* 0x00000004030c7825 */ /* 0x004fe200078e000c */
[----:B------:R-:W-:Y:S02]  /*0590*/  IADD3.X R3, PT, PT, RZ, RZ, RZ, P1, !PT ;  /* 0x000000ffff037210 */ /* 0x000fe40000ffe4ff */
[----:B-1----:R-:W-:-:S03]  /*05a0*/  LEA R2, P1, R8, UR6, 0x2 ;  /* 0x0000000608027c11 */ /* 0x002fc6000f8210ff */
[----:B------:R-:W3:Y:S01]  /*05b0*/  LDG.E R13, desc[UR4][R12.64] ;  /* 0x000000040c0d7981 */ /* 0x000ee2000c1e1900 */
[----:B------:R-:W-:Y:S01]  /*05c0*/  LEA.HI.X R3, R8, UR7, R3, 0x2, P1 ;  /* 0x0000000708037c11 */ /* 0x000fe200088f1403 */
[C---:B------:R-:W-:Y:S02]  /*05d0*/  IMAD.WIDE R8, R17.reuse, 0x4, R6 ;  /* 0x0000000411087825 */ /* 0x040fe400078e0206 */
[----:B------:R-:W2:Y:S04]  /*05e0*/  LDG.E R6, desc[UR4][R6.64] ;  /* 0x0000000406067981 */ /* 0x000ea8000c1e1900 */
[----:B------:R-:W2:Y:S01]  /*05f0*/  LDG.E R15, desc[UR4][R2.64+0x4] ;  /* 0x00000404020f7981 */ /* 0x000ea2000c1e1900 */
[----:B------:R-:W-:-:S03]  /*0600*/  IMAD.WIDE R10, R17, 0x4, R8 ;  /* 0x00000004110a7825 */ /* 0x000fc600078e0208 */
[----:B------:R-:W4:Y:S04]  /*0610*/  LDG.E R22, desc[UR4][R8.64] ;  /* 0x0000000408167981 */ /* 0x000f28000c1e1900 */
[----:B------:R-:W4:Y:S04]  /*0620*/  LDG.E R18, desc[UR4][R2.64+0x8] ;  /* 0x0000080402127981 */ /* 0x000f28000c1e1900 */
[----:B------:R-:W5:Y:S04]  /*0630*/  LDG.E R26, desc[UR4][R2.64+0xc] ;  /* 0x00000c04021a7981 */ /* 0x000f68000c1e1900 */
[----:B------:R-:W5:Y:S01]  /*0640*/  LDG.E R10, desc[UR4][R10.64] ;  /* 0x000000040a0a7981 */ /* 0x000f62000c1e1900 */
[----:B------:R-:W-:Y:S01]  /*0650*/  IADD3 R21, PT, PT, R21, 0x4, RZ ;  /* 0x0000000415157810 */ /* 0x000fe20007ffe0ff */
[----:B---3--:R-:W-:-:S04]  /*0660*/  IMAD R24, R13, R4, R24 ;  /* 0x000000040d187224 */ /* 0x008fc800078e0218 */
[----:B--2---:R-:W-:-:S04]  /*0670*/  IMAD R15, R15, R6, R24 ;  /* 0x000000060f0f7224 */ /* 0x004fc800078e0218 */
[----:B----4-:R-:W-:-:S04]  /*0680*/  IMAD R15, R18, R22, R15 ;  /* 0x00000016120f7224 */ /* 0x010fc800078e020f */
[----:B-----5:R-:W-:-:S07]  /*0690*/  IMAD R24, R26, R10, R15 ;  /* 0x0000000a1a187224 */ /* 0x020fce00078e020f */
.L_x_3:
[----:B------:R-:W-:Y:S05]  /*06a0*/  @!P0 BRA `(.L_x_0) ;  /* 0x00000000007c8947 */ /* 0x000fea0003800000 */
[----:B------:R-:W-:Y:S01]  /*06b0*/  ISETP.NE.AND P1, PT, R14, 0x1, PT ;  /* 0x000000010e00780c */ /* 0x000fe20003f25270 */
[----:B------:R-:W0:Y:S01]  /*06c0*/  LDC.64 R10, c[0x0][0x380] ;  /* 0x0000e000ff0a7b82 */ /* 0x000e220000000a00 */
[----:B------:R-:W-:-:S04]  /*06d0*/  LOP3.LUT R19, R19, 0x1, RZ, 0xc0, !PT ;  /* 0x0000000113137812 */ /* 0x000fc800078ec0ff */
[----:B------:R-:W-:-:S03]  /*06e0*/  ISETP.NE.U32.AND P0, PT, R19, 0x1, PT ;  /* 0x000000011300780c */ /* 0x000fc60003f05070 */
[----:B------:R-:W1:Y:S04]  /*06f0*/  LDC.64 R8, c[0x0][0x388] ;  /* 0x0000e200ff087b82 */ /* 0x000e680000000a00 */
[CC--:B------:R-:W-:Y:S02]  /*0700*/  @P1 IADD3 R13, PT, PT, R20.reuse, R21.reuse, RZ ;  /* 0x00000015140d1210 */ /* 0x0c0fe40007ffe0ff */
[----:B------:R-:W-:Y:S02]  /*0710*/  @P1 IADD3 R12, P2, PT, R20, R21, RZ ;  /* 0x00000015140c1210 */ /* 0x000fe40007f5e0ff */
[----:B------:R-:W2:Y:S02]  /*0720*/  @P1 LDC.64 R2, c[0x0][0x380] ;  /* 0x0000e000ff021b82 */ /* 0x000ea40000000a00 */
[----:B------:R-:W-:-:S06]  /*0730*/  @P1 IADD3.X R14, PT, PT, RZ, RZ, RZ, P2, !PT ;  /* 0x000000ffff0e1210 */ /* 0x000fcc00017fe4ff */
[----:B------:R-:W3:Y:S01]  /*0740*/  LDC.64 R4, c[0x0][0x380] ;  /* 0x0000e000ff047b82 */ /* 0x000ee20000000a00 */
[----:B0-----:R-:W-:-:S04]  /*0750*/  @P1 IMAD.WIDE.U32 R10, R13, 0x4, R10 ;  /* 0x000000040d0a1825 */ /* 0x001fc800078e000a */
[C---:B------:R-:W-:Y:S01]  /*0760*/  @P1 IMAD R13, R21.reuse, R17, R16 ;  /* 0x00000011150d1224 */ /* 0x040fe200078e0210 */
[----:B------:R-:W-:Y:S01]  /*0770*/  @P1 IADD3 R21, PT, PT, R21, 0x2, RZ ;  /* 0x0000000215151810 */ /* 0x000fe20007ffe0ff */
[----:B------:R-:W4:Y:S01]  /*0780*/  @P1 LDG.E R11, desc[UR4][R10.64] ;  /* 0x000000040a0b1981 */ /* 0x000f22000c1e1900 */
[----:B------:R-:W0:Y:S01]  /*0790*/  LDC.64 R6, c[0x0][0x388] ;  /* 0x0000e200ff067b82 */ /* 0x000e220000000a00 */
[----:B-1----:R-:W-:Y:S01]  /*07a0*/  @P1 IMAD.WIDE R8, R13, 0x4, R8 ;  /* 0x000000040d081825 */ /* 0x002fe200078e0208 */
[----:B------:R-:W-:Y:S02]  /*07b0*/  @!P0 IADD3 R15, PT, PT, R20, R21, RZ ;  /* 0x00000015140f8210 */ /* 0x000fe40007ffe0ff */
[----:B--2---:R-:W-:Y:S01]  /*07c0*/  @P1 LEA R2, P2, R12, R2, 0x2 ;  /* 0x000000020c021211 */ /* 0x004fe200078410ff */
[----:B------:R-:W-:-:S03]  /*07d0*/  @!P0 IMAD R21, R21, R17, R16 ;  /* 0x0000001115158224 */ /* 0x000fc600078e0210 */
[----:B------:R-:W-:Y:S01]  /*07e0*/  @P1 LEA.HI.X R3, R12, R3, R14, 0x2, P2 ;  /* 0x000000030c031211 */ /* 0x000fe200010f140e */
[----:B------:R-:W-:Y:S01]  /*07f0*/  @P1 IMAD.WIDE R12, R17, 0x4, R8 ;  /* 0x00000004110c1825 */ /* 0x000fe200078e0208 */
[----:B------:R-:W4:Y:S03]  /*0800*/  @P1 LDG.E R14, desc[UR4][R8.64] ;  /* 0x00000004080e1981 */ /* 0x000f26000c1e1900 */
[----:B---3--:R-:W-:Y:S01]  /*0810*/  @!P0 IMAD.WIDE.U32 R4, R15, 0x4, R4 ;  /* 0x000000040f048825 */ /* 0x008fe200078e0004 */
[----:B------:R-:W2:Y:S04]  /*0820*/  @P1 LDG.E R2, desc[UR4][R2.64+0x4] ;  /* 0x0000040402021981 */ /* 0x000ea8000c1e1900 */
[----:B------:R-:W2:Y:S01]  /*0830*/  @P1 LDG.E R12, desc[UR4][R12.64] ;  /* 0x000000040c0c1981 */ /* 0x000ea2000c1e1900 */
[----:B0-----:R-:W-:-:S03]  /*0840*/  @!P0 IMAD.WIDE R6, R21, 0x4, R6 ;  /* 0x0000000415068825 */ /* 0x001fc600078e0206 */
[----:B------:R-:W3:Y:S04]  /*0850*/  @!P0 LDG.E R5, desc[UR4][R4.64] ;  /* 0x0000000404058981 */ /* 0x000ee8000c1e1900 */
[----:B------:R-:W3:Y:S01]  /*0860*/  @!P0 LDG.E R6, desc[UR4][R6.64] ;  /* 0x0000000406068981 */ /* 0x000ee2000c1e1900 */
[----:B----4-:R-:W-:-:S04]  /*0870*/  @P1 IMAD R11, R11, R14, R24 ;  /* 0x0000000e0b0b1224 */ /* 0x010fc800078e0218 */
[----:B--2---:R-:W-:-:S04]  /*0880*/  @P1 IMAD R24, R2, R12, R11 ;  /* 0x0000000c02181224 */ /* 0x004fc800078e020b */
[----:B---3--:R-:W-:-:S07]  /*0890*/  @!P0 IMAD R24, R5, R6, R24 ;  /* 0x0000000605188224 */ /* 0x008fce00078e0218 */
.L_x_0:
[----:B------:R-:W0:Y:S01]  /*08a0*/  LDC.64 R2, c[0x0][0x390] ;  /* 0x0000e400ff027b82 */ /* 0x000e220000000a00 */
[----:B------:R-:W-:-:S04]  /*08b0*/  IMAD R17, R0, R17, R16 ;  /* 0x0000001100117224 */ /* 0x000fc800078e0210 */
[----:B0-----:R-:W-:-:S05]  /*08c0*/  IMAD.WIDE R2, R17, 0x4, R2 ;  /* 0x0000000411027825 */ /* 0x001fca00078e0202 */
[----:B------:R-:W-:Y:S01]  /*08d0*/  STG.E desc[UR4][R2.64], R24 ;  /* 0x0000001802007986 */ /* 0x000fe2000c101904 */
[----:B------:R-:W-:Y:S05]  /*08e0*/  EXIT ;  /* 0x000000000000794d */ /* 0x000fea0003800000 */
.L_x_4:
[----:B------:R-:W-:-:S00]  /*08f0*/  BRA `(.L_x_4) ;  /* 0xfffffffc00fc7947 */ /* 0x000fc0000383ffff */
[----:B------:R-:W-:-:S00]  /*0900*/  NOP ;  /* 0x0000000000007918 */ /* 0x000fc00000000000 */
[----:B------:R-:W-:-:S00]  /*0910*/  NOP ;  /* 0x0000000000007918 */ /* 0x000fc00000000000 */
[----:B------:R-:W-:-:S00]  /*0920*/  NOP ;  /* 0x0000000000007918 */ /* 0x000fc00000000000 */
[----:B------:R-:W-:-:S00]  /*0930*/  NOP ;  /* 0x0000000000007918 */ /* 0x000fc00000000000 */
[----:B------:R-:W-:-:S00]  /*0940*/  NOP ;  /* 0x0000000000007918 */ /* 0x000fc00000000000 */
[----:B------:R-:W-:-:S00]  /*0950*/  NOP ;  /* 0x0000000000007918 */ /* 0x000fc00000000000 */
[----:B------:R-:W-:-:S00]  /*0960*/  NOP ;  /* 0x0000000000007918 */ /* 0x000fc00000000000 */
[----:B------:R-:W-:-:S00]  /*0970*/  NOP ;  /* 0x0000000000007918 */ /* 0x000fc00000000000 */
.L_x_5:


//--------------------- .nv.shared.reserved.0     --------------------------
	.section	.nv.shared.reserved.0,"aw",@nobits
	.weak		__nv_reservedSMEM_offset_0_alias
	.size		__nv_reservedSMEM_offset_0_alias, 0, 64
	.other		__nv_reservedSMEM_offset_0_alias,@"STO_CUDA_RESERVED_SHARED STV_DEFAULT"
__nv_reservedSMEM_offset_0_alias:
	.zero		0
	.zero		64


//--------------------- .nv.constant0._Z6kernelPiS_S_iii --------------------------
	.section	.nv.constant0._Z6kernelPiS_S_iii,"a",@progbits
	.sectionflags	@""
	.align	4
.nv.constant0._Z6kernelPiS_S_iii:
	.zero		932


//--------------------- SYMBOLS --------------------------

	.type		.nv.reservedSmem.offset0,@object
	.size		.nv.reservedSmem.offset0,0x4
